//
// Generated by NVIDIA NVVM Compiler
//
// Compiler Build ID: CL-36424714
// Cuda compilation tools, release 13.0, V13.0.88
// Based on NVVM 20.0.0
//

.version 9.0
.target sm_100
.address_size 64

	// .globl	_Z16simulate_dipolesPdS_S_S_

.visible .entry _Z16simulate_dipolesPdS_S_S_(
	.param .u64 .ptr .align 1 _Z16simulate_dipolesPdS_S_S__param_0,
	.param .u64 .ptr .align 1 _Z16simulate_dipolesPdS_S_S__param_1,
	.param .u64 .ptr .align 1 _Z16simulate_dipolesPdS_S_S__param_2,
	.param .u64 .ptr .align 1 _Z16simulate_dipolesPdS_S_S__param_3
)
{


	ret;

}


// ===== COMPILED SASS (sm_100) =====

	.target	sm_100

	.elftype	@"ET_EXEC"


//--------------------- .note.nv.tkinfo           --------------------------
	.section	.note.nv.tkinfo,"",@"SHT_NOTE"
	.sectionflags	@"SHF_NOTE_NV_TKINFO"
	.tkinfo
        /*0018*/ 	.word	0x00000002
        /*0030*/ 	.string	""
        /*0030*/ 	.string	"ptxas"
        /*0030*/ 	.string	"Cuda compilation tools, release 13.0, V13.0.88"
        /*0030*/ 	.string	"Build cuda_13.0.r13.0/compiler.36424714_0"
        /*0030*/ 	.string	"-arch sm_100 -m 64 "



//--------------------- .note.nv.cuinfo           --------------------------
	.section	.note.nv.cuinfo,"",@"SHT_NOTE"
	.sectionflags	@"SHF_NOTE_NV_CUINFO"
        /*0018*/ 	.short	0x0002
        /*001a*/ 	.short	0x0064
        /*001c*/ 	.short	0x0082
	.zero		2


//--------------------- .nv.info                  --------------------------
	.section	.nv.info,"",@"SHT_CUDA_INFO"
	.align	4


	//----- nvinfo : EIATTR_REGCOUNT
	.align		4
        /*0000*/ 	.byte	0x04, 0x2f
        /*0002*/ 	.short	(.L_1 - .L_0)
	.align		4
.L_0:
        /*0004*/ 	.word	index@(_Z16simulate_dipolesPdS_S_S_)
        /*0008*/ 	.word	0x00000004


	//----- nvinfo : EIATTR_FRAME_SIZE
	.align		4
.L_1:
        /*000c*/ 	.byte	0x04, 0x11
        /*000e*/ 	.short	(.L_3 - .L_2)
	.align		4
.L_2:
        /*0010*/ 	.word	index@(_Z16simulate_dipolesPdS_S_S_)
        /*0014*/ 	.word	0x00000000


	//----- nvinfo : EIATTR_MIN_STACK_SIZE
	.align		4
.L_3:
        /*0018*/ 	.byte	0x04, 0x12
        /*001a*/ 	.short	(.L_5 - .L_4)
	.align		4
.L_4:
        /*001c*/ 	.word	index@(_Z16simulate_dipolesPdS_S_S_)
        /*0020*/ 	.word	0x00000000
.L_5:


//--------------------- .nv.compat                --------------------------
	.section	.nv.compat,"",@"SHT_CUDA_COMPAT_INFO"
	.align	4
        /*0000*/ 	.byte	0x02, 0x09, 0x00, 0x00, 0x02, 0x02, 0x01, 0x00, 0x02, 0x05, 0x05, 0x00, 0x03, 0x07, 0x01, 0x01
        /*0010*/ 	.byte	0x02, 0x03, 0x00, 0x00, 0x02, 0x06, 0x01, 0x00, 0x04, 0x0b, 0x08, 0x00, 0x09, 0x00, 0x00, 0x00
        /*0020*/ 	.byte	0x00, 0x00, 0x00, 0x00


//--------------------- .nv.info._Z16simulate_dipolesPdS_S_S_ --------------------------
	.section	.nv.info._Z16simulate_dipolesPdS_S_S_,"",@"SHT_CUDA_INFO"
	.sectionflags	@""
	.align	4


	//----- nvinfo : EIATTR_CUDA_API_VERSION
	.align		4
        /*0000*/ 	.byte	0x04, 0x37
        /*0002*/ 	.short	(.L_7 - .L_6)
.L_6:
        /*0004*/ 	.word	0x00000082


	//----- nvinfo : EIATTR_KPARAM_INFO
	.align		4
.L_7:
        /*0008*/ 	.byte	0x04, 0x17
        /*000a*/ 	.short	(.L_9 - .L_8)
.L_8:
        /*000c*/ 	.word	0x00000000
        /*0010*/ 	.short	0x0003
        /*0012*/ 	.short	0x0018
        /*0014*/ 	.byte	0x00, 0xf5, 0x21, 0x00


	//----- nvinfo : EIATTR_KPARAM_INFO
	.align		4
.L_9:
        /*0018*/ 	.byte	0x04, 0x17
        /*001a*/ 	.short	(.L_11 - .L_10)
.L_10:
        /*001c*/ 	.word	0x00000000
        /*0020*/ 	.short	0x0002
        /*0022*/ 	.short	0x0010
        /*0024*/ 	.byte	0x00, 0xf5, 0x21, 0x00


	//----- nvinfo : EIATTR_KPARAM_INFO
	.align		4
.L_11:
        /*0028*/ 	.byte	0x04, 0x17
        /*002a*/ 	.short	(.L_13 - .L_12)
.L_12:
        /*002c*/ 	.word	0x00000000
        /*0030*/ 	.short	0x0001
        /*0032*/ 	.short	0x0008
        /*0034*/ 	.byte	0x00, 0xf5, 0x21, 0x00


	//----- nvinfo : EIATTR_KPARAM_INFO
	.align		4
.L_13:
        /*0038*/ 	.byte	0x04, 0x17
        /*003a*/ 	.short	(.L_15 - .L_14)
.L_14:
        /*003c*/ 	.word	0x00000000
        /*0040*/ 	.short	0x0000
        /*0042*/ 	.short	0x0000
        /*0044*/ 	.byte	0x00, 0xf5, 0x21, 0x00


	//----- nvinfo : EIATTR_SPARSE_MMA_MASK
	.align		4
.L_15:
        /*0048*/ 	.byte	0x03, 0x50
        /*004a*/ 	.short	0x0000


	//----- nvinfo : EIATTR_MAXREG_COUNT
	.align		4
        /*004c*/ 	.byte	0x03, 0x1b
        /*004e*/ 	.short	0x00ff


	//----- nvinfo : EIATTR_MERCURY_ISA_VERSION
	.align		4
        /*0050*/ 	.byte	0x03, 0x5f
        /*0052*/ 	.short	0x0101


	//----- nvinfo : EIATTR_VRC_CTA_INIT_COUNT
	.align		4
        /*0054*/ 	.byte	0x02, 0x4a
	.zero		1
	.zero		1


	//----- nvinfo : EIATTR_EXIT_INSTR_OFFSETS
	.align		4
        /*0058*/ 	.byte	0x04, 0x1c
        /*005a*/ 	.short	(.L_17 - .L_16)


	//   ....[0]....
.L_16:
        /*005c*/ 	.word	0x00000010


	//----- nvinfo : EIATTR_CBANK_PARAM_SIZE
	.align		4
.L_17:
        /*0060*/ 	.byte	0x03, 0x19
        /*0062*/ 	.short	0x0020


	//----- nvinfo : EIATTR_PARAM_CBANK
	.align		4
        /*0064*/ 	.byte	0x04, 0x0a
        /*0066*/ 	.short	(.L_19 - .L_18)
	.align		4
.L_18:
        /*0068*/ 	.word	index@(.nv.constant0._Z16simulate_dipolesPdS_S_S_)
        /*006c*/ 	.short	0x0380
        /*006e*/ 	.short	0x0020


	//----- nvinfo : EIATTR_SW_WAR
	.align		4
.L_19:
        /*0070*/ 	.byte	0x04, 0x36
        /*0072*/ 	.short	(.L_21 - .L_20)
.L_20:
        /*0074*/ 	.word	0x00000008
.L_21:


//--------------------- .nv.callgraph             --------------------------
	.section	.nv.callgraph,"",@"SHT_CUDA_CALLGRAPH"
	.align	4
	.sectionentsize	8
	.align		4
        /*0000*/ 	.word	0x00000000
	.align		4
        /*0004*/ 	.word	0xffffffff
	.align		4
        /*0008*/ 	.word	0x00000000
	.align		4
        /*000c*/ 	.word	0xfffffffe
	.align		4
        /*0010*/ 	.word	0x00000000
	.align		4
        /*0014*/ 	.word	0xfffffffd
	.align		4
        /*0018*/ 	.word	0x00000000
	.align		4
        /*001c*/ 	.word	0xfffffffc


//--------------------- .text._Z16simulate_dipolesPdS_S_S_ --------------------------
	.section	.text._Z16simulate_dipolesPdS_S_S_,"ax",@progbits
	.align	128
        .global         _Z16simulate_dipolesPdS_S_S_
        .type           _Z16simulate_dipolesPdS_S_S_,@function
        .size           _Z16simulate_dipolesPdS_S_S_,(.L_x_1 - _Z16simulate_dipolesPdS_S_S_)
        .other          _Z16simulate_dipolesPdS_S_S_,@"STO_CUDA_ENTRY STV_DEFAULT"
_Z16simulate_dipolesPdS_S_S_:
.text._Z16simulate_dipolesPdS_S_S_:
[----:B------:R-:W-:Y:S01]  /*0000*/  LDC R1, c[0x0][0x37c] ;  /* 0x0000df00ff017b82 */ /* 0x000fe20000000800 */
[----:B------:R-:W-:Y:S05]  /*0010*/  EXIT ;  /* 0x000000000000794d */ /* 0x000fea0003800000 */
.L_x_0:
[----:B------:R-:W-:-:S00]  /*0020*/  BRA `(.L_x_0) ;  /* 0xfffffffc00fc7947 */ /* 0x000fc0000383ffff */
[----:B------:R-:W-:-:S00]  /*0030*/  NOP ;  /* 0x0000000000007918 */ /* 0x000fc00000000000 */
        /* <DEDUP_REMOVED lines=12> */
.L_x_1:


//--------------------- .nv.shared.reserved.0     --------------------------
	.section	.nv.shared.reserved.0,"aw",@nobits
	.weak		__nv_reservedSMEM_offset_0_alias
	.size		__nv_reservedSMEM_offset_0_alias, 0, 64
	.other		__nv_reservedSMEM_offset_0_alias,@"STO_CUDA_RESERVED_SHARED STV_DEFAULT"
__nv_reservedSMEM_offset_0_alias:
	.zero		0
	.zero		64


//--------------------- .nv.constant0._Z16simulate_dipolesPdS_S_S_ --------------------------
	.section	.nv.constant0._Z16simulate_dipolesPdS_S_S_,"a",@progbits
	.sectionflags	@""
	.align	4
.nv.constant0._Z16simulate_dipolesPdS_S_S_:
	.zero		928


//--------------------- SYMBOLS --------------------------

	.type		.nv.reservedSmem.offset0,@object
	.size		.nv.reservedSmem.offset0,0x4
